//
// Generated by NVIDIA NVVM Compiler
//
// Compiler Build ID: CL-36424714
// Cuda compilation tools, release 13.0, V13.0.88
// Based on NVVM 20.0.0
//

.version 9.0
.target sm_100
.address_size 64

	// .globl	_Z17kernel_dotproductPiS_S_
.extern .shared .align 16 .b8 sdata[];

.visible .entry _Z17kernel_dotproductPiS_S_(
	.param .u64 .ptr .align 1 _Z17kernel_dotproductPiS_S__param_0,
	.param .u64 .ptr .align 1 _Z17kernel_dotproductPiS_S__param_1,
	.param .u64 .ptr .align 1 _Z17kernel_dotproductPiS_S__param_2
)
{
	.reg .pred 	%p<5>;
	.reg .b32 	%r<23>;
	.reg .b64 	%rd<12>;

	ld.param.u64 	%rd2, [_Z17kernel_dotproductPiS_S__param_0];
	ld.param.u64 	%rd3, [_Z17kernel_dotproductPiS_S__param_1];
	ld.param.u64 	%rd1, [_Z17kernel_dotproductPiS_S__param_2];
	cvta.to.global.u64 	%rd4, %rd3;
	cvta.to.global.u64 	%rd5, %rd2;
	mov.u32 	%r1, %tid.x;
	mov.u32 	%r2, %ctaid.x;
	mov.u32 	%r3, %ntid.x;
	mad.lo.s32 	%r7, %r2, %r3, %r1;
	mul.wide.u32 	%rd6, %r7, 4;
	add.s64 	%rd7, %rd5, %rd6;
	ld.global.u32 	%r8, [%rd7];
	add.s64 	%rd8, %rd4, %rd6;
	ld.global.u32 	%r9, [%rd8];
	mul.lo.s32 	%r10, %r9, %r8;
	shl.b32 	%r11, %r1, 2;
	mov.u32 	%r12, sdata;
	add.s32 	%r4, %r12, %r11;
	st.shared.u32 	[%r4], %r10;
	bar.sync 	0;
	setp.lt.u32 	%p1, %r3, 2;
	@%p1 bra 	$L__BB0_5;
	mov.b32 	%r22, 1;
$L__BB0_2:
	shl.b32 	%r6, %r22, 1;
	add.s32 	%r14, %r6, -1;
	and.b32  	%r15, %r14, %r1;
	setp.ne.s32 	%p2, %r15, 0;
	@%p2 bra 	$L__BB0_4;
	shl.b32 	%r16, %r22, 2;
	add.s32 	%r17, %r4, %r16;
	ld.shared.u32 	%r18, [%r17];
	ld.shared.u32 	%r19, [%r4];
	add.s32 	%r20, %r19, %r18;
	st.shared.u32 	[%r4], %r20;
$L__BB0_4:
	bar.sync 	0;
	setp.lt.u32 	%p3, %r6, %r3;
	mov.u32 	%r22, %r6;
	@%p3 bra 	$L__BB0_2;
$L__BB0_5:
	setp.ne.s32 	%p4, %r1, 0;
	@%p4 bra 	$L__BB0_7;
	ld.shared.u32 	%r21, [sdata];
	cvta.to.global.u64 	%rd9, %rd1;
	mul.wide.u32 	%rd10, %r2, 4;
	add.s64 	%rd11, %rd9, %rd10;
	st.global.u32 	[%rd11], %r21;
$L__BB0_7:
	ret;

}


// ===== COMPILED SASS (sm_100) =====

	.target	sm_100

	.elftype	@"ET_EXEC"


//--------------------- .note.nv.tkinfo           --------------------------
	.section	.note.nv.tkinfo,"",@"SHT_NOTE"
	.sectionflags	@"SHF_NOTE_NV_TKINFO"
	.tkinfo
        /*0018*/ 	.word	0x00000002
        /*0030*/ 	.string	""
        /*0030*/ 	.string	"ptxas"
        /*0030*/ 	.string	"Cuda compilation tools, release 13.0, V13.0.88"
        /*0030*/ 	.string	"Build cuda_13.0.r13.0/compiler.36424714_0"
        /*0030*/ 	.string	"-arch sm_100 -m 64 "



//--------------------- .note.nv.cuinfo           --------------------------
	.section	.note.nv.cuinfo,"",@"SHT_NOTE"
	.sectionflags	@"SHF_NOTE_NV_CUINFO"
        /*0018*/ 	.short	0x0002
        /*001a*/ 	.short	0x0064
        /*001c*/ 	.short	0x0082
	.zero		2


//--------------------- .nv.info                  --------------------------
	.section	.nv.info,"",@"SHT_CUDA_INFO"
	.align	4


	//----- nvinfo : EIATTR_REGCOUNT
	.align		4
        /*0000*/ 	.byte	0x04, 0x2f
        /*0002*/ 	.short	(.L_1 - .L_0)
	.align		4
.L_0:
        /*0004*/ 	.word	index@(_Z17kernel_dotproductPiS_S_)
        /*0008*/ 	.word	0x0000000c


	//----- nvinfo : EIATTR_FRAME_SIZE
	.align		4
.L_1:
        /*000c*/ 	.byte	0x04, 0x11
        /*000e*/ 	.short	(.L_3 - .L_2)
	.align		4
.L_2:
        /*0010*/ 	.word	index@(_Z17kernel_dotproductPiS_S_)
        /*0014*/ 	.word	0x00000000


	//----- nvinfo : EIATTR_MIN_STACK_SIZE
	.align		4
.L_3:
        /*0018*/ 	.byte	0x04, 0x12
        /*001a*/ 	.short	(.L_5 - .L_4)
	.align		4
.L_4:
        /*001c*/ 	.word	index@(_Z17kernel_dotproductPiS_S_)
        /*0020*/ 	.word	0x00000000
.L_5:


//--------------------- .nv.compat                --------------------------
	.section	.nv.compat,"",@"SHT_CUDA_COMPAT_INFO"
	.align	4
        /*0000*/ 	.byte	0x02, 0x09, 0x00, 0x00, 0x02, 0x02, 0x01, 0x00, 0x02, 0x05, 0x05, 0x00, 0x03, 0x07, 0x01, 0x01
        /*0010*/ 	.byte	0x02, 0x03, 0x00, 0x00, 0x02, 0x06, 0x01, 0x00, 0x04, 0x0b, 0x08, 0x00, 0x09, 0x00, 0x00, 0x00
        /*0020*/ 	.byte	0x00, 0x00, 0x00, 0x00


//--------------------- .nv.info._Z17kernel_dotproductPiS_S_ --------------------------
	.section	.nv.info._Z17kernel_dotproductPiS_S_,"",@"SHT_CUDA_INFO"
	.sectionflags	@""
	.align	4


	//----- nvinfo : EIATTR_CUDA_API_VERSION
	.align		4
        /*0000*/ 	.byte	0x04, 0x37
        /*0002*/ 	.short	(.L_7 - .L_6)
.L_6:
        /*0004*/ 	.word	0x00000082


	//----- nvinfo : EIATTR_KPARAM_INFO
	.align		4
.L_7:
        /*0008*/ 	.byte	0x04, 0x17
        /*000a*/ 	.short	(.L_9 - .L_8)
.L_8:
        /*000c*/ 	.word	0x00000000
        /*0010*/ 	.short	0x0002
        /*0012*/ 	.short	0x0010
        /*0014*/ 	.byte	0x00, 0xf5, 0x21, 0x00


	//----- nvinfo : EIATTR_KPARAM_INFO
	.align		4
.L_9:
        /*0018*/ 	.byte	0x04, 0x17
        /*001a*/ 	.short	(.L_11 - .L_10)
.L_10:
        /*001c*/ 	.word	0x00000000
        /*0020*/ 	.short	0x0001
        /*0022*/ 	.short	0x0008
        /*0024*/ 	.byte	0x00, 0xf5, 0x21, 0x00


	//----- nvinfo : EIATTR_KPARAM_INFO
	.align		4
.L_11:
        /*0028*/ 	.byte	0x04, 0x17
        /*002a*/ 	.short	(.L_13 - .L_12)
.L_12:
        /*002c*/ 	.word	0x00000000
        /*0030*/ 	.short	0x0000
        /*0032*/ 	.short	0x0000
        /*0034*/ 	.byte	0x00, 0xf5, 0x21, 0x00


	//----- nvinfo : EIATTR_SPARSE_MMA_MASK
	.align		4
.L_13:
        /*0038*/ 	.byte	0x03, 0x50
        /*003a*/ 	.short	0x0000


	//----- nvinfo : EIATTR_MAXREG_COUNT
	.align		4
        /*003c*/ 	.byte	0x03, 0x1b
        /*003e*/ 	.short	0x00ff


	//----- nvinfo : EIATTR_NUM_BARRIERS
	.align		4
        /*0040*/ 	.byte	0x02, 0x4c
        /*0042*/ 	.byte	0x01
	.zero		1


	//----- nvinfo : EIATTR_MERCURY_ISA_VERSION
	.align		4
        /*0044*/ 	.byte	0x03, 0x5f
        /*0046*/ 	.short	0x0101


	//----- nvinfo : EIATTR_VRC_CTA_INIT_COUNT
	.align		4
        /*0048*/ 	.byte	0x02, 0x4a
	.zero		1
	.zero		1


	//----- nvinfo : EIATTR_EXIT_INSTR_OFFSETS
	.align		4
        /*004c*/ 	.byte	0x04, 0x1c
        /*004e*/ 	.short	(.L_15 - .L_14)


	//   ....[0]....
.L_14:
        /*0050*/ 	.word	0x00000230


	//   ....[1]....
        /*0054*/ 	.word	0x000002b0


	//----- nvinfo : EIATTR_CBANK_PARAM_SIZE
	.align		4
.L_15:
        /*0058*/ 	.byte	0x03, 0x19
        /*005a*/ 	.short	0x0018


	//----- nvinfo : EIATTR_PARAM_CBANK
	.align		4
        /*005c*/ 	.byte	0x04, 0x0a
        /*005e*/ 	.short	(.L_17 - .L_16)
	.align		4
.L_16:
        /*0060*/ 	.word	index@(.nv.constant0._Z17kernel_dotproductPiS_S_)
        /*0064*/ 	.short	0x0380
        /*0066*/ 	.short	0x0018


	//----- nvinfo : EIATTR_SW_WAR
	.align		4
.L_17:
        /*0068*/ 	.byte	0x04, 0x36
        /*006a*/ 	.short	(.L_19 - .L_18)
.L_18:
        /*006c*/ 	.word	0x00000008
.L_19:


//--------------------- .nv.callgraph             --------------------------
	.section	.nv.callgraph,"",@"SHT_CUDA_CALLGRAPH"
	.align	4
	.sectionentsize	8
	.align		4
        /*0000*/ 	.word	0x00000000
	.align		4
        /*0004*/ 	.word	0xffffffff
	.align		4
        /*0008*/ 	.word	0x00000000
	.align		4
        /*000c*/ 	.word	0xfffffffe
	.align		4
        /*0010*/ 	.word	0x00000000
	.align		4
        /*0014*/ 	.word	0xfffffffd
	.align		4
        /*0018*/ 	.word	0x00000000
	.align		4
        /*001c*/ 	.word	0xfffffffc


//--------------------- .text._Z17kernel_dotproductPiS_S_ --------------------------
	.section	.text._Z17kernel_dotproductPiS_S_,"ax",@progbits
	.align	128
        .global         _Z17kernel_dotproductPiS_S_
        .type           _Z17kernel_dotproductPiS_S_,@function
        .size           _Z17kernel_dotproductPiS_S_,(.L_x_3 - _Z17kernel_dotproductPiS_S_)
        .other          _Z17kernel_dotproductPiS_S_,@"STO_CUDA_ENTRY STV_DEFAULT"
_Z17kernel_dotproductPiS_S_:
.text._Z17kernel_dotproductPiS_S_:
[----:B------:R-:W-:Y:S01]  /*0000*/  LDC R1, c[0x0][0x37c] ;  /* 0x0000df00ff017b82 */ /* 0x000fe20000000800 */
[----:B------:R-:W0:Y:S07]  /*0010*/  S2R R9, SR_TID.X ;  /* 0x0000000000097919 */ /* 0x000e2e0000002100 */
[----:B------:R-:W1:Y:S01]  /*0020*/  LDC.64 R2, c[0x0][0x380] ;  /* 0x0000e000ff027b82 */ /* 0x000e620000000a00 */
[----:B------:R-:W0:Y:S01]  /*0030*/  LDCU UR8, c[0x0][0x360] ;  /* 0x00006c00ff0877ac */ /* 0x000e220008000800 */
[----:B------:R-:W0:Y:S01]  /*0040*/  S2R R6, SR_CTAID.X ;  /* 0x0000000000067919 */ /* 0x000e220000002500 */
[----:B------:R-:W2:Y:S05]  /*0050*/  LDCU.64 UR6, c[0x0][0x358] ;  /* 0x00006b00ff0677ac */ /* 0x000eaa0008000a00 */
[----:B------:R-:W3:Y:S01]  /*0060*/  LDC.64 R4, c[0x0][0x388] ;  /* 0x0000e200ff047b82 */ /* 0x000ee20000000a00 */
[----:B0-----:R-:W-:-:S04]  /*0070*/  IMAD R7, R6, UR8, R9 ;  /* 0x0000000806077c24 */ /* 0x001fc8000f8e0209 */
[----:B-1----:R-:W-:-:S04]  /*0080*/  IMAD.WIDE.U32 R2, R7, 0x4, R2 ;  /* 0x0000000407027825 */ /* 0x002fc800078e0002 */
[----:B---3--:R-:W-:Y:S02]  /*0090*/  IMAD.WIDE.U32 R4, R7, 0x4, R4 ;  /* 0x0000000407047825 */ /* 0x008fe400078e0004 */
[----:B--2---:R-:W2:Y:S04]  /*00a0*/  LDG.E R2, desc[UR6][R2.64] ;  /* 0x0000000602027981 */ /* 0x004ea8000c1e1900 */
[----:B------:R-:W2:Y:S01]  /*00b0*/  LDG.E R5, desc[UR6][R4.64] ;  /* 0x0000000604057981 */ /* 0x000ea2000c1e1900 */
[----:B------:R-:W0:Y:S01]  /*00c0*/  S2UR UR5, SR_CgaCtaId ;  /* 0x00000000000579c3 */ /* 0x000e220000008800 */
[----:B------:R-:W-:Y:S01]  /*00d0*/  UMOV UR4, 0x400 ;  /* 0x0000040000047882 */ /* 0x000fe20000000000 */
[----:B------:R-:W-:Y:S01]  /*00e0*/  UISETP.GE.U32.AND UP0, UPT, UR8, 0x2, UPT ;  /* 0x000000020800788c */ /* 0x000fe2000bf06070 */
[----:B------:R-:W-:Y:S01]  /*00f0*/  ISETP.NE.AND P0, PT, R9, RZ, PT ;  /* 0x000000ff0900720c */ /* 0x000fe20003f05270 */
[----:B0-----:R-:W-:-:S06]  /*0100*/  ULEA UR4, UR5, UR4, 0x18 ;  /* 0x0000000405047291 */ /* 0x001fcc000f8ec0ff */
[----:B------:R-:W-:Y:S01]  /*0110*/  LEA R7, R9, UR4, 0x2 ;  /* 0x0000000409077c11 */ /* 0x000fe2000f8e10ff */
[----:B--2---:R-:W-:-:S05]  /*0120*/  IMAD R0, R2, R5, RZ ;  /* 0x0000000502007224 */ /* 0x004fca00078e02ff */
[----:B------:R0:W-:Y:S01]  /*0130*/  STS [R7], R0 ;  /* 0x0000000007007388 */ /* 0x0001e20000000800 */
[----:B------:R-:W-:Y:S06]  /*0140*/  BAR.SYNC.DEFER_BLOCKING 0x0 ;  /* 0x0000000000007b1d */ /* 0x000fec0000010000 */
[----:B------:R-:W-:Y:S05]  /*0150*/  BRA.U !UP0, `(.L_x_0) ;  /* 0x0000000108347547 */ /* 0x000fea000b800000 */
[----:B0-----:R-:W-:-:S07]  /*0160*/  HFMA2 R0, -RZ, RZ, 0, 5.9604644775390625e-08 ;  /* 0x00000001ff007431 */ /* 0x001fce00000001ff */
.L_x_1:
[----:B------:R-:W-:-:S04]  /*0170*/  SHF.L.U32 R5, R0, 0x1, RZ ;  /* 0x0000000100057819 */ /* 0x000fc800000006ff */
[----:B------:R-:W-:-:S04]  /*0180*/  IADD3 R2, PT, PT, R5, -0x1, RZ ;  /* 0xffffffff05027810 */ /* 0x000fc80007ffe0ff */
[----:B------:R-:W-:-:S13]  /*0190*/  LOP3.LUT P1, RZ, R2, R9, RZ, 0xc0, !PT ;  /* 0x0000000902ff7212 */ /* 0x000fda000782c0ff */
[----:B------:R-:W-:Y:S01]  /*01a0*/  @!P1 IMAD R2, R0, 0x4, R7 ;  /* 0x0000000400029824 */ /* 0x000fe200078e0207 */
[----:B------:R-:W-:Y:S01]  /*01b0*/  @!P1 LDS R3, [R7] ;  /* 0x0000000007039984 */ /* 0x000fe20000000800 */
[----:B------:R-:W-:-:S04]  /*01c0*/  IMAD.MOV.U32 R0, RZ, RZ, R5 ;  /* 0x000000ffff007224 */ /* 0x000fc800078e0005 */
[----:B------:R-:W0:Y:S02]  /*01d0*/  @!P1 LDS R2, [R2] ;  /* 0x0000000002029984 */ /* 0x000e240000000800 */
[----:B0-----:R-:W-:-:S05]  /*01e0*/  @!P1 IADD3 R4, PT, PT, R2, R3, RZ ;  /* 0x0000000302049210 */ /* 0x001fca0007ffe0ff */
[----:B------:R1:W-:Y:S01]  /*01f0*/  @!P1 STS [R7], R4 ;  /* 0x0000000407009388 */ /* 0x0003e20000000800 */
[----:B------:R-:W-:Y:S01]  /*0200*/  BAR.SYNC.DEFER_BLOCKING 0x0 ;  /* 0x0000000000007b1d */ /* 0x000fe20000010000 */
[----:B------:R-:W-:-:S13]  /*0210*/  ISETP.GE.U32.AND P1, PT, R5, UR8, PT ;  /* 0x0000000805007c0c */ /* 0x000fda000bf26070 */
[----:B-1----:R-:W-:Y:S05]  /*0220*/  @!P1 BRA `(.L_x_1) ;  /* 0xfffffffc00d09947 */ /* 0x002fea000383ffff */
.L_x_0:
[----:B------:R-:W-:Y:S05]  /*0230*/  @P0 EXIT ;  /* 0x000000000000094d */ /* 0x000fea0003800000 */
[----:B------:R-:W1:Y:S01]  /*0240*/  S2UR UR5, SR_CgaCtaId ;  /* 0x00000000000579c3 */ /* 0x000e620000008800 */
[----:B------:R-:W-:-:S07]  /*0250*/  UMOV UR4, 0x400 ;  /* 0x0000040000047882 */ /* 0x000fce0000000000 */
[----:B------:R-:W2:Y:S01]  /*0260*/  LDC.64 R2, c[0x0][0x390] ;  /* 0x0000e400ff027b82 */ /* 0x000ea20000000a00 */
[----:B-1----:R-:W-:Y:S01]  /*0270*/  ULEA UR4, UR5, UR4, 0x18 ;  /* 0x0000000405047291 */ /* 0x002fe2000f8ec0ff */
[----:B--2---:R-:W-:-:S08]  /*0280*/  IMAD.WIDE.U32 R2, R6, 0x4, R2 ;  /* 0x0000000406027825 */ /* 0x004fd000078e0002 */
[----:B------:R-:W1:Y:S04]  /*0290*/  LDS R5, [UR4] ;  /* 0x00000004ff057984 */ /* 0x000e680008000800 */
[----:B-1----:R-:W-:Y:S01]  /*02a0*/  STG.E desc[UR6][R2.64], R5 ;  /* 0x0000000502007986 */ /* 0x002fe2000c101906 */
[----:B------:R-:W-:Y:S05]  /*02b0*/  EXIT ;  /* 0x000000000000794d */ /* 0x000fea0003800000 */
.L_x_2:
[----:B------:R-:W-:-:S00]  /*02c0*/  BRA `(.L_x_2) ;  /* 0xfffffffc00fc7947 */ /* 0x000fc0000383ffff */
[----:B------:R-:W-:-:S00]  /*02d0*/  NOP ;  /* 0x0000000000007918 */ /* 0x000fc00000000000 */
        /* <DEDUP_REMOVED lines=10> */
.L_x_3:


//--------------------- .nv.shared._Z17kernel_dotproductPiS_S_ --------------------------
	.section	.nv.shared._Z17kernel_dotproductPiS_S_,"aw",@nobits
	.sectionflags	@""
	.align	16
	.zero		1024


//--------------------- .nv.shared.reserved.0     --------------------------
	.section	.nv.shared.reserved.0,"aw",@nobits
	.weak		__nv_reservedSMEM_offset_0_alias
	.size		__nv_reservedSMEM_offset_0_alias, 0, 64
	.other		__nv_reservedSMEM_offset_0_alias,@"STO_CUDA_RESERVED_SHARED STV_DEFAULT"
__nv_reservedSMEM_offset_0_alias:
	.zero		0
	.zero		64


//--------------------- .nv.constant0._Z17kernel_dotproductPiS_S_ --------------------------
	.section	.nv.constant0._Z17kernel_dotproductPiS_S_,"a",@progbits
	.sectionflags	@""
	.align	4
.nv.constant0._Z17kernel_dotproductPiS_S_:
	.zero		920


//--------------------- SYMBOLS --------------------------

	.type		.nv.reservedSmem.offset0,@object
	.size		.nv.reservedSmem.offset0,0x4
	.type		.nv.reservedSmem.cap,@object
	.size		.nv.reservedSmem.cap,0x4
